	.headerflags	@"EF_CUDA_TEXMODE_UNIFIED EF_CUDA_64BIT_ADDRESS EF_CUDA_ACCELERATORS EF_CUDA_SM90 EF_CUDA_VIRTUAL_SM(EF_CUDA_SM90)"
	.elftype	@"ET_EXEC"


//--------------------- .nv.info                  --------------------------
	.section	.nv.info,"",@"SHT_CUDA_INFO"
	.align	4


	//----- nvinfo : EIATTR_REGCOUNT
	.align		4
        /*0000*/ 	.byte	0x04, 0x2f
        /*0002*/ 	.short	(.L_3 - .L_2)
	.align		4
.L_2:
        /*0004*/ 	.word	index@(triton_poi_fused__native_batch_norm_legit_no_training_add_10)
        /*0008*/ 	.word	0x00000020


	//----- nvinfo : EIATTR_MIN_STACK_SIZE
	.align		4
.L_3:
        /*000c*/ 	.byte	0x04, 0x12
        /*000e*/ 	.short	(.L_5 - .L_4)
	.align		4
.L_4:
        /*0010*/ 	.word	index@(triton_poi_fused__native_batch_norm_legit_no_training_add_10)
        /*0014*/ 	.word	0x00000000


	//----- nvinfo : EIATTR_FRAME_SIZE
	.align		4
.L_5:
        /*0018*/ 	.byte	0x04, 0x11
        /*001a*/ 	.short	(.L_7 - .L_6)
	.align		4
.L_6:
        /*001c*/ 	.word	index@(triton_poi_fused__native_batch_norm_legit_no_training_add_10)
        /*0020*/ 	.word	0x00000000


	//----- nvinfo : EIATTR_MIN_STACK_SIZE
	.align		4
.L_7:
        /*0024*/ 	.byte	0x04, 0x12
        /*0026*/ 	.short	(.L_9 - .L_8)
	.align		4
.L_8:
        /*0028*/ 	.word	index@(triton_poi_fused__native_batch_norm_legit_no_training_add_10)
        /*002c*/ 	.word	0x00000000
.L_9:


//--------------------- .nv.info.triton_poi_fused__native_batch_norm_legit_no_training_add_10 --------------------------
	.section	.nv.info.triton_poi_fused__native_batch_norm_legit_no_training_add_10,"",@"SHT_CUDA_INFO"
	.sectionflags	@""
	.align	4


	//----- nvinfo : EIATTR_CUDA_API_VERSION
	.align		4
        /*0000*/ 	.byte	0x04, 0x37
        /*0002*/ 	.short	(.L_11 - .L_10)
.L_10:
        /*0004*/ 	.word	0x0000007c


	//----- nvinfo : EIATTR_KPARAM_INFO
	.align		4
.L_11:
        /*0008*/ 	.byte	0x04, 0x17
        /*000a*/ 	.short	(.L_13 - .L_12)
.L_12:
        /*000c*/ 	.word	0x00000000
        /*0010*/ 	.short	0x000b
        /*0012*/ 	.short	0x0058
        /*0014*/ 	.byte	0x00, 0xf0, 0x11, 0x00


	//----- nvinfo : EIATTR_KPARAM_INFO
	.align		4
.L_13:
        /*0018*/ 	.byte	0x04, 0x17
        /*001a*/ 	.short	(.L_15 - .L_14)
.L_14:
        /*001c*/ 	.word	0x00000000
        /*0020*/ 	.short	0x000a
        /*0022*/ 	.short	0x0050
        /*0024*/ 	.byte	0x00, 0xf4, 0x21, 0x00


	//----- nvinfo : EIATTR_KPARAM_INFO
	.align		4
.L_15:
        /*0028*/ 	.byte	0x04, 0x17
        /*002a*/ 	.short	(.L_17 - .L_16)
.L_16:
        /*002c*/ 	.word	0x00000000
        /*0030*/ 	.short	0x0009
        /*0032*/ 	.short	0x0048
        /*0034*/ 	.byte	0x00, 0xf4, 0x21, 0x00


	//----- nvinfo : EIATTR_KPARAM_INFO
	.align		4
.L_17:
        /*0038*/ 	.byte	0x04, 0x17
        /*003a*/ 	.short	(.L_19 - .L_18)
.L_18:
        /*003c*/ 	.word	0x00000000
        /*0040*/ 	.short	0x0008
        /*0042*/ 	.short	0x0040
        /*0044*/ 	.byte	0x00, 0xf4, 0x21, 0x00


	//----- nvinfo : EIATTR_KPARAM_INFO
	.align		4
.L_19:
        /*0048*/ 	.byte	0x04, 0x17
        /*004a*/ 	.short	(.L_21 - .L_20)
.L_20:
        /*004c*/ 	.word	0x00000000
        /*0050*/ 	.short	0x0007
        /*0052*/ 	.short	0x0038
        /*0054*/ 	.byte	0x00, 0xf4, 0x21, 0x00


	//----- nvinfo : EIATTR_KPARAM_INFO
	.align		4
.L_21:
        /*0058*/ 	.byte	0x04, 0x17
        /*005a*/ 	.short	(.L_23 - .L_22)
.L_22:
        /*005c*/ 	.word	0x00000000
        /*0060*/ 	.short	0x0006
        /*0062*/ 	.short	0x0030
        /*0064*/ 	.byte	0x00, 0xf4, 0x21, 0x00


	//----- nvinfo : EIATTR_KPARAM_INFO
	.align		4
.L_23:
        /*0068*/ 	.byte	0x04, 0x17
        /*006a*/ 	.short	(.L_25 - .L_24)
.L_24:
        /*006c*/ 	.word	0x00000000
        /*0070*/ 	.short	0x0005
        /*0072*/ 	.short	0x0028
        /*0074*/ 	.byte	0x00, 0xf4, 0x21, 0x00


	//----- nvinfo : EIATTR_KPARAM_INFO
	.align		4
.L_25:
        /*0078*/ 	.byte	0x04, 0x17
        /*007a*/ 	.short	(.L_27 - .L_26)
.L_26:
        /*007c*/ 	.word	0x00000000
        /*0080*/ 	.short	0x0004
        /*0082*/ 	.short	0x0020
        /*0084*/ 	.byte	0x00, 0xf4, 0x21, 0x00


	//----- nvinfo : EIATTR_KPARAM_INFO
	.align		4
.L_27:
        /*0088*/ 	.byte	0x04, 0x17
        /*008a*/ 	.short	(.L_29 - .L_28)
.L_28:
        /*008c*/ 	.word	0x00000000
        /*0090*/ 	.short	0x0003
        /*0092*/ 	.short	0x0018
        /*0094*/ 	.byte	0x00, 0xf4, 0x21, 0x00


	//----- nvinfo : EIATTR_KPARAM_INFO
	.align		4
.L_29:
        /*0098*/ 	.byte	0x04, 0x17
        /*009a*/ 	.short	(.L_31 - .L_30)
.L_30:
        /*009c*/ 	.word	0x00000000
        /*00a0*/ 	.short	0x0002
        /*00a2*/ 	.short	0x0010
        /*00a4*/ 	.byte	0x00, 0xf4, 0x21, 0x00


	//----- nvinfo : EIATTR_KPARAM_INFO
	.align		4
.L_31:
        /*00a8*/ 	.byte	0x04, 0x17
        /*00aa*/ 	.short	(.L_33 - .L_32)
.L_32:
        /*00ac*/ 	.word	0x00000000
        /*00b0*/ 	.short	0x0001
        /*00b2*/ 	.short	0x0008
        /*00b4*/ 	.byte	0x00, 0xf4, 0x21, 0x00


	//----- nvinfo : EIATTR_KPARAM_INFO
	.align		4
.L_33:
        /*00b8*/ 	.byte	0x04, 0x17
        /*00ba*/ 	.short	(.L_35 - .L_34)
.L_34:
        /*00bc*/ 	.word	0x00000000
        /*00c0*/ 	.short	0x0000
        /*00c2*/ 	.short	0x0000
        /*00c4*/ 	.byte	0x00, 0xf4, 0x21, 0x00


	//----- nvinfo : EIATTR_SPARSE_MMA_MASK
	.align		4
.L_35:
        /*00c8*/ 	.byte	0x03, 0x50
        /*00ca*/ 	.short	0x0000


	//----- nvinfo : EIATTR_MAXREG_COUNT
	.align		4
        /*00cc*/ 	.byte	0x03, 0x1b
        /*00ce*/ 	.short	0x00ff


	//----- nvinfo : EIATTR_EXIT_INSTR_OFFSETS
	.align		4
        /*00d0*/ 	.byte	0x04, 0x1c
        /*00d2*/ 	.short	(.L_37 - .L_36)


	//   ....[0]....
.L_36:
        /*00d4*/ 	.word	0x00000640


	//----- nvinfo : EIATTR_REQNTID
	.align		4
.L_37:
        /*00d8*/ 	.byte	0x04, 0x10
        /*00da*/ 	.short	(.L_39 - .L_38)
.L_38:
        /*00dc*/ 	.word	0x00000080
        /*00e0*/ 	.word	0x00000001
        /*00e4*/ 	.word	0x00000001


	//----- nvinfo : EIATTR_CBANK_PARAM_SIZE
	.align		4
.L_39:
        /*00e8*/ 	.byte	0x03, 0x19
        /*00ea*/ 	.short	0x005c


	//----- nvinfo : EIATTR_PARAM_CBANK
	.align		4
        /*00ec*/ 	.byte	0x04, 0x0a
        /*00ee*/ 	.short	(.L_41 - .L_40)
	.align		4
.L_40:
        /*00f0*/ 	.word	index@(.nv.constant0.triton_poi_fused__native_batch_norm_legit_no_training_add_10)
        /*00f4*/ 	.short	0x0210
        /*00f6*/ 	.short	0x005c


	//----- nvinfo : EIATTR_SW_WAR
	.align		4
.L_41:
        /*00f8*/ 	.byte	0x04, 0x36
        /*00fa*/ 	.short	(.L_43 - .L_42)
.L_42:
        /*00fc*/ 	.word	0x00000008
.L_43:


//--------------------- .nv.callgraph             --------------------------
	.section	.nv.callgraph,"",@"SHT_CUDA_CALLGRAPH"
	.align	4
	.sectionentsize	8
	.align		4
        /*0000*/ 	.word	0x00000000
	.align		4
        /*0004*/ 	.word	0xffffffff
	.align		4
        /*0008*/ 	.word	0x00000000
	.align		4
        /*000c*/ 	.word	0xfffffffe
	.align		4
        /*0010*/ 	.word	0x00000000
	.align		4
        /*0014*/ 	.word	0xfffffffd
	.align		4
        /*0018*/ 	.word	0x00000000
	.align		4
        /*001c*/ 	.word	0xfffffffc


//--------------------- .nv.constant4             --------------------------
	.section	.nv.constant4,"a",@progbits
	.align	8
	.align		8
.nv.constant4:
        /*0000*/ 	.dword	_$_str
	.align		8
        /*0008*/ 	.dword	_$_str_$_2


//--------------------- .text.triton_poi_fused__native_batch_norm_legit_no_training_add_10 --------------------------
	.section	.text.triton_poi_fused__native_batch_norm_legit_no_training_add_10,"ax",@progbits
	.align	128
        .global         triton_poi_fused__native_batch_norm_legit_no_training_add_10
        .type           triton_poi_fused__native_batch_norm_legit_no_training_add_10,@function
        .size           triton_poi_fused__native_batch_norm_legit_no_training_add_10,(.L_x_1 - triton_poi_fused__native_batch_norm_legit_no_training_add_10)
        .other          triton_poi_fused__native_batch_norm_legit_no_training_add_10,@"STO_CUDA_ENTRY STV_DEFAULT"
triton_poi_fused__native_batch_norm_legit_no_training_add_10:
.text.triton_poi_fused__native_batch_norm_legit_no_training_add_10:
[----:B------:R-:W-:Y:S01]  /*0000*/  LDC R1, c[0x0][0x28] ;  /* 0x00000a00ff017b82 */ /* 0x000fe20000000800 */
[----:B------:R-:W1:Y:S07]  /*0010*/  S2R R0, SR_TID.X ;  /* 0x0000000000007919 */ /* 0x000e6e0000002100 */
[----:B------:R-:W2:Y:S01]  /*0020*/  LDC.64 R4, c[0x0][0x220] ;  /* 0x00008800ff047b82 */ /* 0x000ea20000000a00 */
[----:B------:R-:W-:Y:S01]  /*0030*/  ULDC.64 UR4, c[0x0][0x208] ;  /* 0x0000820000047ab9 */ /* 0x000fe20000000a00 */
[----:B------:R-:W3:Y:S06]  /*0040*/  S2R R7, SR_CTAID.X ;  /* 0x0000000000077919 */ /* 0x000eec0000002500 */
[----:B------:R-:W4:Y:S08]  /*0050*/  LDC.64 R12, c[0x0][0x218] ;  /* 0x00008600ff0c7b82 */ /* 0x000f300000000a00 */
[----:B------:R-:W5:Y:S08]  /*0060*/  LDC.64 R10, c[0x0][0x238] ;  /* 0x00008e00ff0a7b82 */ /* 0x000f700000000a00 */
[----:B------:R-:W4:Y:S01]  /*0070*/  LDC.64 R8, c[0x0][0x240] ;  /* 0x00009000ff087b82 */ /* 0x000f220000000a00 */
[----:B-1----:R-:W-:-:S07]  /*0080*/  SHF.L.U32 R0, R0, 0x1, RZ ;  /* 0x0000000100007819 */ /* 0x002fce00000006ff */
[----:B------:R-:W1:Y:S01]  /*0090*/  LDC.64 R22, c[0x0][0x228] ;  /* 0x00008a00ff167b82 */ /* 0x000e620000000a00 */
[----:B---3--:R-:W-:Y:S02]  /*00a0*/  SHF.R.S32.HI R3, RZ, 0x17, R7 ;  /* 0x00000017ff037819 */ /* 0x008fe40000011407 */
[----:B------:R-:W-:Y:S02]  /*00b0*/  LOP3.LUT R0, R0, 0xfe, RZ, 0xc0, !PT ;  /* 0x000000fe00007812 */ /* 0x000fe400078ec0ff */
[----:B------:R-:W-:-:S03]  /*00c0*/  SGXT R3, R3, 0x1 ;  /* 0x000000010303781a */ /* 0x000fc60000000200 */
[----:B------:R-:W3:Y:S01]  /*00d0*/  LDC.64 R20, c[0x0][0x230] ;  /* 0x00008c00ff147b82 */ /* 0x000ee20000000a00 */
[----:B------:R-:W-:-:S04]  /*00e0*/  LEA R0, R7, R0, 0x8 ;  /* 0x0000000007007211 */ /* 0x000fc800078e40ff */
[----:B------:R-:W-:-:S03]  /*00f0*/  LEA.HI R6, R3, R0, RZ, 0x6 ;  /* 0x0000000003067211 */ /* 0x000fc600078f30ff */
[----:B------:R-:W1:Y:S01]  /*0100*/  LDC.64 R2, c[0x0][0x248] ;  /* 0x00009200ff027b82 */ /* 0x000e620000000a00 */
[----:B------:R-:W-:-:S04]  /*0110*/  LOP3.LUT R19, R6, 0xffffffc0, RZ, 0xc0, !PT ;  /* 0xffffffc006137812 */ /* 0x000fc800078ec0ff */
[----:B------:R-:W-:-:S03]  /*0120*/  IADD3 R19, R0, -R19, RZ ;  /* 0x8000001300137210 */ /* 0x000fc60007ffe0ff */
[----:B------:R-:W3:Y:S02]  /*0130*/  LDC.64 R6, c[0x0][0x210] ;  /* 0x00008400ff067b82 */ /* 0x000ee40000000a00 */
[----:B--2---:R-:W-:-:S06]  /*0140*/  IMAD.WIDE R4, R19, 0x4, R4 ;  /* 0x0000000413047825 */ /* 0x004fcc00078e0204 */
[----:B------:R-:W2:Y:S01]  /*0150*/  LDG.E.EL.64 R4, desc[UR4][R4.64] ;  /* 0x0000000404047981 */ /* 0x000ea2000c2e1b00 */
[----:B------:R-:W5:Y:S01]  /*0160*/  LDC.64 R16, c[0x0][0x250] ;  /* 0x00009400ff107b82 */ /* 0x000f620000000a00 */
[----:B01----:R-:W-:-:S07]  /*0170*/  IMAD.WIDE R2, R19, 0x4, R2 ;  /* 0x0000000413027825 */ /* 0x003fce00078e0202 */
[----:B------:R-:W0:Y:S01]  /*0180*/  LDC.64 R14, c[0x0][0x258] ;  /* 0x00009600ff0e7b82 */ /* 0x000e220000000a00 */
[----:B------:R-:W2:Y:S01]  /*0190*/  LDG.E.EL.64 R2, desc[UR4][R2.64] ;  /* 0x0000000402027981 */ /* 0x000ea2000c2e1b00 */
[----:B----4-:R-:W-:-:S04]  /*01a0*/  IMAD.WIDE R12, R19, 0x4, R12 ;  /* 0x00000004130c7825 */ /* 0x010fc800078e020c */
[C---:B---3--:R-:W-:Y:S02]  /*01b0*/  IMAD.WIDE R6, R0.reuse, 0x4, R6 ;  /* 0x0000000400067825 */ /* 0x048fe400078e0206 */
[----:B------:R-:W3:Y:S04]  /*01c0*/  LDG.E.EL.64 R12, desc[UR4][R12.64] ;  /* 0x000000040c0c7981 */ /* 0x000ee8000c2e1b00 */
[----:B------:R-:W3:Y:S01]  /*01d0*/  LDG.E.64 R6, desc[UR4][R6.64] ;  /* 0x0000000406067981 */ /* 0x000ee2000c1e1b00 */
[----:B-----5:R-:W-:-:S04]  /*01e0*/  IMAD.WIDE R26, R0, 0x4, R10 ;  /* 0x00000004001a7825 */ /* 0x020fc800078e020a */
[C---:B------:R-:W-:Y:S02]  /*01f0*/  IMAD.WIDE R10, R19.reuse, 0x4, R8 ;  /* 0x00000004130a7825 */ /* 0x040fe400078e0208 */
[----:B------:R1:W4:Y:S02]  /*0200*/  LDG.E.64 R8, desc[UR4][R26.64] ;  /* 0x000000041a087981 */ /* 0x000324000c1e1b00 */
[C---:B------:R-:W-:Y:S02]  /*0210*/  IMAD.WIDE R24, R19.reuse, 0x4, R22 ;  /* 0x0000000413187825 */ /* 0x040fe400078e0216 */
[----:B------:R-:W4:Y:S02]  /*0220*/  LDG.E.EL.64 R10, desc[UR4][R10.64] ;  /* 0x000000040a0a7981 */ /* 0x000f24000c2e1b00 */
[----:B------:R-:W-:-:S04]  /*0230*/  IMAD.WIDE R22, R19, 0x4, R20 ;  /* 0x0000000413167825 */ /* 0x000fc800078e0214 */
[C---:B------:R-:W-:Y:S02]  /*0240*/  IMAD.WIDE R20, R19.reuse, 0x4, R16 ;  /* 0x0000000413147825 */ /* 0x040fe400078e0210 */
[----:B------:R-:W5:Y:S02]  /*0250*/  LDG.E.EL.64 R16, desc[UR4][R22.64] ;  /* 0x0000000416107981 */ /* 0x000f64000c2e1b00 */
[----:B0-----:R-:W-:Y:S02]  /*0260*/  IMAD.WIDE R18, R19, 0x4, R14 ;  /* 0x0000000413127825 */ /* 0x001fe400078e020e */
[----:B------:R0:W5:Y:S04]  /*0270*/  LDG.E.EL.64 R14, desc[UR4][R24.64] ;  /* 0x00000004180e7981 */ /* 0x000168000c2e1b00 */
[----:B------:R-:W4:Y:S04]  /*0280*/  LDG.E.EL.64 R20, desc[UR4][R20.64] ;  /* 0x0000000414147981 */ /* 0x000f28000c2e1b00 */
[----:B------:R-:W4:Y:S01]  /*0290*/  LDG.E.EL.64 R18, desc[UR4][R18.64] ;  /* 0x0000000412127981 */ /* 0x000f22000c2e1b00 */
[----:B--2---:R-:W-:-:S04]  /*02a0*/  FADD R4, R4, 9.9999997473787516356e-06 ;  /* 0x3727c5ac04047421 */ /* 0x004fc80000000000 */
[----:B-1----:R-:W1:Y:S01]  /*02b0*/  MUFU.SQRT R26, R4 ;  /* 0x00000004001a7308 */ /* 0x002e620000002000 */
[----:B------:R-:W-:Y:S01]  /*02c0*/  FADD R5, R5, 9.9999997473787516356e-06 ;  /* 0x3727c5ac05057421 */ /* 0x000fe20000000000 */
[----:B------:R-:W-:Y:S01]  /*02d0*/  FADD R2, R2, 9.9999997473787516356e-06 ;  /* 0x3727c5ac02027421 */ /* 0x000fe20000000000 */
[----:B------:R-:W-:-:S05]  /*02e0*/  FADD R3, R3, 9.9999997473787516356e-06 ;  /* 0x3727c5ac03037421 */ /* 0x000fca0000000000 */
[----:B------:R2:W0:Y:S01]  /*02f0*/  MUFU.SQRT R27, R5 ;  /* 0x00000005001b7308 */ /* 0x0004220000002000 */
[----:B-1----:R-:W-:-:S07]  /*0300*/  FSETP.GT.AND P6, PT, R26, 8.50705917302346158658e+37, PT ;  /* 0x7e8000001a00780b */ /* 0x002fce0003fc4000 */
[----:B------:R-:W1:Y:S08]  /*0310*/  MUFU.SQRT R28, R2 ;  /* 0x00000002001c7308 */ /* 0x000e700000002000 */
[----:B------:R3:W3:Y:S01]  /*0320*/  MUFU.SQRT R29, R3 ;  /* 0x00000003001d7308 */ /* 0x0006e20000002000 */
[----:B--2---:R-:W-:Y:S01]  /*0330*/  HFMA2.MMA R5, -RZ, RZ, 1.625, 0 ;  /* 0x3e800000ff057435 */ /* 0x004fe200000001ff */
[----:B0-----:R-:W-:-:S02]  /*0340*/  FSETP.GT.AND P5, PT, R27, 8.50705917302346158658e+37, PT ;  /* 0x7e8000001b00780b */ /* 0x001fc40003fa4000 */
[----:B------:R-:W-:Y:S02]  /*0350*/  FSETP.GEU.AND P4, PT, R26, 1.175494350822287508e-38, PT ;  /* 0x008000001a00780b */ /* 0x000fe40003f8e000 */
[----:B-1----:R-:W-:Y:S01]  /*0360*/  FSETP.GT.AND P2, PT, R28, 8.50705917302346158658e+37, PT ;  /* 0x7e8000001c00780b */ /* 0x002fe20003f44000 */
[----:B------:R-:W-:Y:S01]  /*0370*/  @P6 FMUL R26, R26, 0.25 ;  /* 0x3e8000001a1a6820 */ /* 0x000fe20000400000 */
[----:B------:R-:W-:Y:S01]  /*0380*/  FSETP.GEU.AND P3, PT, R27, 1.175494350822287508e-38, PT ;  /* 0x008000001b00780b */ /* 0x000fe20003f6e000 */
[----:B---3--:R-:W-:Y:S02]  /*0390*/  FADD R6, R6, -R12 ;  /* 0x8000000c06067221 */ /* 0x008fe40000000000 */
[----:B------:R-:W-:Y:S01]  /*03a0*/  FSEL R4, R5, 1, P6 ;  /* 0x3f80000005047808 */ /* 0x000fe20003000000 */
[----:B------:R-:W0:Y:S01]  /*03b0*/  LDC.64 R2, c[0x0][0x260] ;  /* 0x00009800ff027b82 */ /* 0x000e220000000a00 */
[----:B------:R-:W-:Y:S02]  /*03c0*/  FSETP.GT.AND P1, PT, R29, 8.50705917302346158658e+37, PT ;  /* 0x7e8000001d00780b */ /* 0x000fe40003f24000 */
[----:B------:R-:W-:-:S02]  /*03d0*/  FSETP.GEU.AND P0, PT, R28, 1.175494350822287508e-38, PT ;  /* 0x008000001c00780b */ /* 0x000fc40003f0e000 */
[----:B------:R-:W-:Y:S01]  /*03e0*/  FSETP.GEU.AND P6, PT, R29, 1.175494350822287508e-38, PT ;  /* 0x008000001d00780b */ /* 0x000fe20003fce000 */
[----:B------:R-:W-:Y:S01]  /*03f0*/  @P5 FMUL R27, R27, 0.25 ;  /* 0x3e8000001b1b5820 */ /* 0x000fe20000400000 */
[----:B------:R-:W-:Y:S01]  /*0400*/  @P2 FMUL R28, R28, 0.25 ;  /* 0x3e8000001c1c2820 */ /* 0x000fe20000400000 */
[----:B------:R-:W-:Y:S02]  /*0410*/  @!P4 FMUL R26, R26, 16777216 ;  /* 0x4b8000001a1ac820 */ /* 0x000fe40000400000 */
[----:B------:R-:W-:-:S04]  /*0420*/  @!P3 FMUL R27, R27, 16777216 ;  /* 0x4b8000001b1bb820 */ /* 0x000fc80000400000 */
[----:B------:R-:W-:Y:S02]  /*0430*/  @P1 FMUL R29, R29, 0.25 ;  /* 0x3e8000001d1d1820 */ /* 0x000fe40000400000 */
[----:B------:R-:W-:Y:S02]  /*0440*/  @!P0 FMUL R28, R28, 16777216 ;  /* 0x4b8000001c1c8820 */ /* 0x000fe40000400000 */
[----:B------:R-:W-:Y:S01]  /*0450*/  @!P6 FMUL R29, R29, 16777216 ;  /* 0x4b8000001d1de820 */ /* 0x000fe20000400000 */
[----:B------:R-:W1:Y:S01]  /*0460*/  MUFU.RCP R24, R27 ;  /* 0x0000001b00187308 */ /* 0x000e620000001000 */
[----:B------:R-:W-:Y:S01]  /*0470*/  FADD R7, R7, -R13 ;  /* 0x8000000d07077221 */ /* 0x000fe20000000000 */
[----:B------:R-:W-:-:S06]  /*0480*/  FSEL R25, R5, 1, P5 ;  /* 0x3f80000005197808 */ /* 0x000fcc0002800000 */
[----:B------:R-:W2:Y:S01]  /*0490*/  MUFU.RCP R23, R26 ;  /* 0x0000001a00177308 */ /* 0x000ea20000001000 */
[----:B------:R-:W-:-:S07]  /*04a0*/  FSEL R13, R5, 1, P2 ;  /* 0x3f800000050d7808 */ /* 0x000fce0001000000 */
[----:B------:R-:W3:Y:S01]  /*04b0*/  MUFU.RCP R22, R28 ;  /* 0x0000001c00167308 */ /* 0x000ee20000001000 */
[----:B------:R-:W-:-:S07]  /*04c0*/  FSEL R5, R5, 1, P1 ;  /* 0x3f80000005057808 */ /* 0x000fce0000800000 */
[----:B------:R-:W0:Y:S01]  /*04d0*/  MUFU.RCP R12, R29 ;  /* 0x0000001d000c7308 */ /* 0x000e220000001000 */
[----:B------:R-:W-:Y:S01]  /*04e0*/  @!P3 FMUL R25, R25, 16777216 ;  /* 0x4b8000001919b820 */ /* 0x000fe20000400000 */
[----:B------:R-:W-:Y:S01]  /*04f0*/  @!P4 FMUL R4, R4, 16777216 ;  /* 0x4b8000000404c820 */ /* 0x000fe20000400000 */
[----:B------:R-:W-:Y:S01]  /*0500*/  @!P0 FMUL R13, R13, 16777216 ;  /* 0x4b8000000d0d8820 */ /* 0x000fe20000400000 */
[----:B------:R-:W-:Y:S01]  /*0510*/  @!P6 FMUL R5, R5, 16777216 ;  /* 0x4b8000000505e820 */ /* 0x000fe20000400000 */
[----:B-1----:R-:W-:Y:S01]  /*0520*/  FMUL R24, R24, R25 ;  /* 0x0000001918187220 */ /* 0x002fe20000400000 */
[----:B--2---:R-:W-:Y:S01]  /*0530*/  FMUL R23, R23, R4 ;  /* 0x0000000417177220 */ /* 0x004fe20000400000 */
[----:B----4-:R-:W-:Y:S01]  /*0540*/  FADD R25, R8, -R10 ;  /* 0x8000000a08197221 */ /* 0x010fe20000000000 */
[----:B------:R-:W-:Y:S01]  /*0550*/  FADD R9, R9, -R11 ;  /* 0x8000000b09097221 */ /* 0x000fe20000000000 */
[----:B---3--:R-:W-:Y:S01]  /*0560*/  FMUL R22, R22, R13 ;  /* 0x0000000d16167220 */ /* 0x008fe20000400000 */
[----:B------:R-:W-:Y:S01]  /*0570*/  FMUL R23, R23, R6 ;  /* 0x0000000617177220 */ /* 0x000fe20000400000 */
[----:B------:R-:W-:Y:S01]  /*0580*/  FMUL R24, R24, R7 ;  /* 0x0000000718187220 */ /* 0x000fe20000400000 */
[----:B0-----:R-:W-:Y:S01]  /*0590*/  FMUL R12, R12, R5 ;  /* 0x000000050c0c7220 */ /* 0x001fe20000400000 */
[----:B------:R-:W-:-:S03]  /*05a0*/  FMUL R25, R22, R25 ;  /* 0x0000001916197220 */ /* 0x000fc60000400000 */
[----:B------:R-:W-:Y:S01]  /*05b0*/  FMUL R12, R12, R9 ;  /* 0x000000090c0c7220 */ /* 0x000fe20000400000 */
[----:B-----5:R-:W-:Y:S01]  /*05c0*/  FFMA R14, R14, R23, R16 ;  /* 0x000000170e0e7223 */ /* 0x020fe20000000010 */
[----:B------:R-:W-:Y:S01]  /*05d0*/  FFMA R15, R15, R24, R17 ;  /* 0x000000180f0f7223 */ /* 0x000fe20000000011 */
[----:B------:R-:W-:Y:S01]  /*05e0*/  FFMA R25, R20, R25, R18 ;  /* 0x0000001914197223 */ /* 0x000fe20000000012 */
[----:B------:R-:W-:Y:S01]  /*05f0*/  FFMA R12, R21, R12, R19 ;  /* 0x0000000c150c7223 */ /* 0x000fe20000000013 */
[----:B------:R-:W-:-:S04]  /*0600*/  IMAD.WIDE R2, R0, 0x4, R2 ;  /* 0x0000000400027825 */ /* 0x000fc800078e0202 */
[----:B------:R-:W-:Y:S01]  /*0610*/  FADD R14, R14, R25 ;  /* 0x000000190e0e7221 */ /* 0x000fe20000000000 */
[----:B------:R-:W-:-:S05]  /*0620*/  FADD R15, R15, R12 ;  /* 0x0000000c0f0f7221 */ /* 0x000fca0000000000 */
[----:B------:R-:W-:Y:S01]  /*0630*/  STG.E.64 desc[UR4][R2.64], R14 ;  /* 0x0000000e02007986 */ /* 0x000fe2000c101b04 */
[----:B------:R-:W-:Y:S05]  /*0640*/  EXIT ;  /* 0x000000000000794d */ /* 0x000fea0003800000 */
.L_x_0:
[----:B------:R-:W-:-:S00]  /*0650*/  BRA `(.L_x_0) ;  /* 0xfffffffc00fc7947 */ /* 0x000fc0000383ffff */
[----:B------:R-:W-:-:S00]  /*0660*/  NOP ;  /* 0x0000000000007918 */ /* 0x000fc00000000000 */
        /* <DEDUP_REMOVED lines=9> */
.L_x_1:


//--------------------- .nv.global.init           --------------------------
	.section	.nv.global.init,"aw",@progbits
.nv.global.init:
	.type		_$_str,@object
	.size		_$_str,(_$_str_$_2 - _$_str)
_$_str:
        /*0000*/ 	.byte	0x5f, 0x5f, 0x43, 0x55, 0x44, 0x41, 0x5f, 0x46, 0x54, 0x5a, 0x00
	.type		_$_str_$_2,@object
	.size		_$_str_$_2,(.L_1 - _$_str_$_2)
_$_str_$_2:
        /*000b*/ 	.byte	0x5f, 0x5f, 0x43, 0x55, 0x44, 0x41, 0x5f, 0x50, 0x52, 0x45, 0x43, 0x5f, 0x53, 0x51, 0x52, 0x54
        /*001b*/ 	.byte	0x00
.L_1:


//--------------------- .nv.constant0.triton_poi_fused__native_batch_norm_legit_no_training_add_10 --------------------------
	.section	.nv.constant0.triton_poi_fused__native_batch_norm_legit_no_training_add_10,"a",@progbits
	.sectionflags	@""
	.align	4
.nv.constant0.triton_poi_fused__native_batch_norm_legit_no_training_add_10:
	.zero		620
